//
// Generated by NVIDIA NVVM Compiler
//
// Compiler Build ID: CL-36424714
// Cuda compilation tools, release 13.0, V13.0.88
// Based on NVVM 20.0.0
//

.version 9.0
.target sm_100
.address_size 64

	// .globl	_Z12update_naivePfS_S_S_S_S_S_S_S_S_S_S_S_S_S_fm

.visible .entry _Z12update_naivePfS_S_S_S_S_S_S_S_S_S_S_S_S_S_fm(
	.param .u64 .ptr .align 1 _Z12update_naivePfS_S_S_S_S_S_S_S_S_S_S_S_S_S_fm_param_0,
	.param .u64 .ptr .align 1 _Z12update_naivePfS_S_S_S_S_S_S_S_S_S_S_S_S_S_fm_param_1,
	.param .u64 .ptr .align 1 _Z12update_naivePfS_S_S_S_S_S_S_S_S_S_S_S_S_S_fm_param_2,
	.param .u64 .ptr .align 1 _Z12update_naivePfS_S_S_S_S_S_S_S_S_S_S_S_S_S_fm_param_3,
	.param .u64 .ptr .align 1 _Z12update_naivePfS_S_S_S_S_S_S_S_S_S_S_S_S_S_fm_param_4,
	.param .u64 .ptr .align 1 _Z12update_naivePfS_S_S_S_S_S_S_S_S_S_S_S_S_S_fm_param_5,
	.param .u64 .ptr .align 1 _Z12update_naivePfS_S_S_S_S_S_S_S_S_S_S_S_S_S_fm_param_6,
	.param .u64 .ptr .align 1 _Z12update_naivePfS_S_S_S_S_S_S_S_S_S_S_S_S_S_fm_param_7,
	.param .u64 .ptr .align 1 _Z12update_naivePfS_S_S_S_S_S_S_S_S_S_S_S_S_S_fm_param_8,
	.param .u64 .ptr .align 1 _Z12update_naivePfS_S_S_S_S_S_S_S_S_S_S_S_S_S_fm_param_9,
	.param .u64 .ptr .align 1 _Z12update_naivePfS_S_S_S_S_S_S_S_S_S_S_S_S_S_fm_param_10,
	.param .u64 .ptr .align 1 _Z12update_naivePfS_S_S_S_S_S_S_S_S_S_S_S_S_S_fm_param_11,
	.param .u64 .ptr .align 1 _Z12update_naivePfS_S_S_S_S_S_S_S_S_S_S_S_S_S_fm_param_12,
	.param .u64 .ptr .align 1 _Z12update_naivePfS_S_S_S_S_S_S_S_S_S_S_S_S_S_fm_param_13,
	.param .u64 .ptr .align 1 _Z12update_naivePfS_S_S_S_S_S_S_S_S_S_S_S_S_S_fm_param_14,
	.param .f32 _Z12update_naivePfS_S_S_S_S_S_S_S_S_S_S_S_S_S_fm_param_15,
	.param .u64 _Z12update_naivePfS_S_S_S_S_S_S_S_S_S_S_S_S_S_fm_param_16
)
{
	.reg .pred 	%p<2>;
	.reg .b32 	%r<5>;
	.reg .b32 	%f<34>;
	.reg .b64 	%rd<58>;

	ld.param.u64 	%rd3, [_Z12update_naivePfS_S_S_S_S_S_S_S_S_S_S_S_S_S_fm_param_1];
	ld.param.u64 	%rd5, [_Z12update_naivePfS_S_S_S_S_S_S_S_S_S_S_S_S_S_fm_param_3];
	ld.param.u64 	%rd6, [_Z12update_naivePfS_S_S_S_S_S_S_S_S_S_S_S_S_S_fm_param_4];
	ld.param.u64 	%rd9, [_Z12update_naivePfS_S_S_S_S_S_S_S_S_S_S_S_S_S_fm_param_7];
	ld.param.u64 	%rd10, [_Z12update_naivePfS_S_S_S_S_S_S_S_S_S_S_S_S_S_fm_param_8];
	ld.param.u64 	%rd11, [_Z12update_naivePfS_S_S_S_S_S_S_S_S_S_S_S_S_S_fm_param_9];
	ld.param.f32 	%f1, [_Z12update_naivePfS_S_S_S_S_S_S_S_S_S_S_S_S_S_fm_param_15];
	ld.param.u64 	%rd17, [_Z12update_naivePfS_S_S_S_S_S_S_S_S_S_S_S_S_S_fm_param_16];
	mov.u32 	%r1, %ctaid.x;
	mov.u32 	%r2, %ntid.x;
	mov.u32 	%r3, %tid.x;
	mad.lo.s32 	%r4, %r1, %r2, %r3;
	cvt.u64.u32 	%rd1, %r4;
	setp.le.u64 	%p1, %rd17, %rd1;
	@%p1 bra 	$L__BB0_2;
	ld.param.u64 	%rd57, [_Z12update_naivePfS_S_S_S_S_S_S_S_S_S_S_S_S_S_fm_param_14];
	ld.param.u64 	%rd56, [_Z12update_naivePfS_S_S_S_S_S_S_S_S_S_S_S_S_S_fm_param_13];
	ld.param.u64 	%rd55, [_Z12update_naivePfS_S_S_S_S_S_S_S_S_S_S_S_S_S_fm_param_12];
	ld.param.u64 	%rd54, [_Z12update_naivePfS_S_S_S_S_S_S_S_S_S_S_S_S_S_fm_param_11];
	ld.param.u64 	%rd53, [_Z12update_naivePfS_S_S_S_S_S_S_S_S_S_S_S_S_S_fm_param_10];
	ld.param.u64 	%rd52, [_Z12update_naivePfS_S_S_S_S_S_S_S_S_S_S_S_S_S_fm_param_6];
	ld.param.u64 	%rd51, [_Z12update_naivePfS_S_S_S_S_S_S_S_S_S_S_S_S_S_fm_param_5];
	ld.param.u64 	%rd50, [_Z12update_naivePfS_S_S_S_S_S_S_S_S_S_S_S_S_S_fm_param_2];
	ld.param.u64 	%rd49, [_Z12update_naivePfS_S_S_S_S_S_S_S_S_S_S_S_S_S_fm_param_0];
	cvta.to.global.u64 	%rd18, %rd52;
	cvta.to.global.u64 	%rd19, %rd49;
	cvta.to.global.u64 	%rd20, %rd11;
	cvta.to.global.u64 	%rd21, %rd51;
	cvta.to.global.u64 	%rd22, %rd6;
	cvta.to.global.u64 	%rd23, %rd55;
	cvta.to.global.u64 	%rd24, %rd9;
	cvta.to.global.u64 	%rd25, %rd3;
	cvta.to.global.u64 	%rd26, %rd53;
	cvta.to.global.u64 	%rd27, %rd5;
	cvta.to.global.u64 	%rd28, %rd56;
	cvta.to.global.u64 	%rd29, %rd10;
	cvta.to.global.u64 	%rd30, %rd54;
	cvta.to.global.u64 	%rd31, %rd57;
	cvta.to.global.u64 	%rd32, %rd50;
	shl.b64 	%rd33, %rd1, 2;
	add.s64 	%rd34, %rd18, %rd33;
	ld.global.f32 	%f2, [%rd34];
	add.s64 	%rd35, %rd19, %rd33;
	ld.global.f32 	%f3, [%rd35];
	add.s64 	%rd36, %rd20, %rd33;
	ld.global.f32 	%f4, [%rd36];
	add.s64 	%rd37, %rd21, %rd33;
	ld.global.f32 	%f5, [%rd37];
	add.s64 	%rd38, %rd22, %rd33;
	ld.global.f32 	%f6, [%rd38];
	add.f32 	%f7, %f5, %f6;
	add.s64 	%rd39, %rd23, %rd33;
	ld.global.f32 	%f8, [%rd39];
	add.f32 	%f9, %f7, %f8;
	mul.f32 	%f10, %f4, %f9;
	mul.f32 	%f11, %f1, %f10;
	fma.rn.f32 	%f12, %f2, %f3, %f11;
	st.global.f32 	[%rd35], %f12;
	add.s64 	%rd40, %rd24, %rd33;
	ld.global.f32 	%f13, [%rd40];
	add.s64 	%rd41, %rd25, %rd33;
	ld.global.f32 	%f14, [%rd41];
	add.s64 	%rd42, %rd26, %rd33;
	ld.global.f32 	%f15, [%rd42];
	add.s64 	%rd43, %rd27, %rd33;
	ld.global.f32 	%f16, [%rd43];
	ld.global.f32 	%f17, [%rd37];
	add.f32 	%f18, %f16, %f17;
	add.s64 	%rd44, %rd28, %rd33;
	ld.global.f32 	%f19, [%rd44];
	add.f32 	%f20, %f18, %f19;
	mul.f32 	%f21, %f15, %f20;
	mul.f32 	%f22, %f1, %f21;
	fma.rn.f32 	%f23, %f13, %f14, %f22;
	st.global.f32 	[%rd41], %f23;
	add.s64 	%rd45, %rd29, %rd33;
	ld.global.f32 	%f24, [%rd45];
	add.s64 	%rd46, %rd30, %rd33;
	ld.global.f32 	%f25, [%rd46];
	ld.global.f32 	%f26, [%rd43];
	ld.global.f32 	%f27, [%rd38];
	add.f32 	%f28, %f26, %f27;
	add.s64 	%rd47, %rd31, %rd33;
	ld.global.f32 	%f29, [%rd47];
	add.f32 	%f30, %f28, %f29;
	mul.f32 	%f31, %f25, %f30;
	mul.f32 	%f32, %f1, %f31;
	fma.rn.f32 	%f33, %f24, %f23, %f32;
	add.s64 	%rd48, %rd32, %rd33;
	st.global.f32 	[%rd48], %f33;
$L__BB0_2:
	ret;

}
	// .globl	_Z24update_tiling_one_to_onePfS_S_S_S_S_S_S_S_S_S_S_S_S_S_fm
.visible .entry _Z24update_tiling_one_to_onePfS_S_S_S_S_S_S_S_S_S_S_S_S_S_fm(
	.param .u64 .ptr .align 1 _Z24update_tiling_one_to_onePfS_S_S_S_S_S_S_S_S_S_S_S_S_S_fm_param_0,
	.param .u64 .ptr .align 1 _Z24update_tiling_one_to_onePfS_S_S_S_S_S_S_S_S_S_S_S_S_S_fm_param_1,
	.param .u64 .ptr .align 1 _Z24update_tiling_one_to_onePfS_S_S_S_S_S_S_S_S_S_S_S_S_S_fm_param_2,
	.param .u64 .ptr .align 1 _Z24update_tiling_one_to_onePfS_S_S_S_S_S_S_S_S_S_S_S_S_S_fm_param_3,
	.param .u64 .ptr .align 1 _Z24update_tiling_one_to_onePfS_S_S_S_S_S_S_S_S_S_S_S_S_S_fm_param_4,
	.param .u64 .ptr .align 1 _Z24update_tiling_one_to_onePfS_S_S_S_S_S_S_S_S_S_S_S_S_S_fm_param_5,
	.param .u64 .ptr .align 1 _Z24update_tiling_one_to_onePfS_S_S_S_S_S_S_S_S_S_S_S_S_S_fm_param_6,
	.param .u64 .ptr .align 1 _Z24update_tiling_one_to_onePfS_S_S_S_S_S_S_S_S_S_S_S_S_S_fm_param_7,
	.param .u64 .ptr .align 1 _Z24update_tiling_one_to_onePfS_S_S_S_S_S_S_S_S_S_S_S_S_S_fm_param_8,
	.param .u64 .ptr .align 1 _Z24update_tiling_one_to_onePfS_S_S_S_S_S_S_S_S_S_S_S_S_S_fm_param_9,
	.param .u64 .ptr .align 1 _Z24update_tiling_one_to_onePfS_S_S_S_S_S_S_S_S_S_S_S_S_S_fm_param_10,
	.param .u64 .ptr .align 1 _Z24update_tiling_one_to_onePfS_S_S_S_S_S_S_S_S_S_S_S_S_S_fm_param_11,
	.param .u64 .ptr .align 1 _Z24update_tiling_one_to_onePfS_S_S_S_S_S_S_S_S_S_S_S_S_S_fm_param_12,
	.param .u64 .ptr .align 1 _Z24update_tiling_one_to_onePfS_S_S_S_S_S_S_S_S_S_S_S_S_S_fm_param_13,
	.param .u64 .ptr .align 1 _Z24update_tiling_one_to_onePfS_S_S_S_S_S_S_S_S_S_S_S_S_S_fm_param_14,
	.param .f32 _Z24update_tiling_one_to_onePfS_S_S_S_S_S_S_S_S_S_S_S_S_S_fm_param_15,
	.param .u64 _Z24update_tiling_one_to_onePfS_S_S_S_S_S_S_S_S_S_S_S_S_S_fm_param_16
)
{


	ret;

}


// ===== COMPILED SASS (sm_100) =====

	.target	sm_100

	.elftype	@"ET_EXEC"


//--------------------- .note.nv.tkinfo           --------------------------
	.section	.note.nv.tkinfo,"",@"SHT_NOTE"
	.sectionflags	@"SHF_NOTE_NV_TKINFO"
	.tkinfo
        /*0018*/ 	.word	0x00000002
        /*0030*/ 	.string	""
        /*0030*/ 	.string	"ptxas"
        /*0030*/ 	.string	"Cuda compilation tools, release 13.0, V13.0.88"
        /*0030*/ 	.string	"Build cuda_13.0.r13.0/compiler.36424714_0"
        /*0030*/ 	.string	"-arch sm_100 -m 64 "



//--------------------- .note.nv.cuinfo           --------------------------
	.section	.note.nv.cuinfo,"",@"SHT_NOTE"
	.sectionflags	@"SHF_NOTE_NV_CUINFO"
        /*0018*/ 	.short	0x0002
        /*001a*/ 	.short	0x0064
        /*001c*/ 	.short	0x0082
	.zero		2


//--------------------- .nv.info                  --------------------------
	.section	.nv.info,"",@"SHT_CUDA_INFO"
	.align	4


	//----- nvinfo : EIATTR_REGCOUNT
	.align		4
        /*0000*/ 	.byte	0x04, 0x2f
        /*0002*/ 	.short	(.L_1 - .L_0)
	.align		4
.L_0:
        /*0004*/ 	.word	index@(_Z12update_naivePfS_S_S_S_S_S_S_S_S_S_S_S_S_S_fm)
        /*0008*/ 	.word	0x00000017


	//----- nvinfo : EIATTR_FRAME_SIZE
	.align		4
.L_1:
        /*000c*/ 	.byte	0x04, 0x11
        /*000e*/ 	.short	(.L_3 - .L_2)
	.align		4
.L_2:
        /*0010*/ 	.word	index@(_Z12update_naivePfS_S_S_S_S_S_S_S_S_S_S_S_S_S_fm)
        /*0014*/ 	.word	0x00000000


	//----- nvinfo : EIATTR_REGCOUNT
	.align		4
.L_3:
        /*0018*/ 	.byte	0x04, 0x2f
        /*001a*/ 	.short	(.L_5 - .L_4)
	.align		4
.L_4:
        /*001c*/ 	.word	index@(_Z24update_tiling_one_to_onePfS_S_S_S_S_S_S_S_S_S_S_S_S_S_fm)
        /*0020*/ 	.word	0x00000004


	//----- nvinfo : EIATTR_FRAME_SIZE
	.align		4
.L_5:
        /*0024*/ 	.byte	0x04, 0x11
        /*0026*/ 	.short	(.L_7 - .L_6)
	.align		4
.L_6:
        /*0028*/ 	.word	index@(_Z24update_tiling_one_to_onePfS_S_S_S_S_S_S_S_S_S_S_S_S_S_fm)
        /*002c*/ 	.word	0x00000000


	//----- nvinfo : EIATTR_MIN_STACK_SIZE
	.align		4
.L_7:
        /*0030*/ 	.byte	0x04, 0x12
        /*0032*/ 	.short	(.L_9 - .L_8)
	.align		4
.L_8:
        /*0034*/ 	.word	index@(_Z24update_tiling_one_to_onePfS_S_S_S_S_S_S_S_S_S_S_S_S_S_fm)
        /*0038*/ 	.word	0x00000000


	//----- nvinfo : EIATTR_MIN_STACK_SIZE
	.align		4
.L_9:
        /*003c*/ 	.byte	0x04, 0x12
        /*003e*/ 	.short	(.L_11 - .L_10)
	.align		4
.L_10:
        /*0040*/ 	.word	index@(_Z12update_naivePfS_S_S_S_S_S_S_S_S_S_S_S_S_S_fm)
        /*0044*/ 	.word	0x00000000
.L_11:


//--------------------- .nv.compat                --------------------------
	.section	.nv.compat,"",@"SHT_CUDA_COMPAT_INFO"
	.align	4
        /*0000*/ 	.byte	0x02, 0x09, 0x00, 0x00, 0x02, 0x02, 0x01, 0x00, 0x02, 0x05, 0x05, 0x00, 0x03, 0x07, 0x01, 0x01
        /*0010*/ 	.byte	0x02, 0x03, 0x00, 0x00, 0x02, 0x06, 0x01, 0x00, 0x04, 0x0b, 0x08, 0x00, 0x09, 0x00, 0x00, 0x00
        /*0020*/ 	.byte	0x00, 0x00, 0x00, 0x00


//--------------------- .nv.info._Z24update_tiling_one_to_onePfS_S_S_S_S_S_S_S_S_S_S_S_S_S_fm --------------------------
	.section	.nv.info._Z24update_tiling_one_to_onePfS_S_S_S_S_S_S_S_S_S_S_S_S_S_fm,"",@"SHT_CUDA_INFO"
	.sectionflags	@""
	.align	4


	//----- nvinfo : EIATTR_CUDA_API_VERSION
	.align		4
        /*0000*/ 	.byte	0x04, 0x37
        /*0002*/ 	.short	(.L_13 - .L_12)
.L_12:
        /*0004*/ 	.word	0x00000082


	//----- nvinfo : EIATTR_KPARAM_INFO
	.align		4
.L_13:
        /*0008*/ 	.byte	0x04, 0x17
        /*000a*/ 	.short	(.L_15 - .L_14)
.L_14:
        /*000c*/ 	.word	0x00000000
        /*0010*/ 	.short	0x0010
        /*0012*/ 	.short	0x0080
        /*0014*/ 	.byte	0x00, 0xf0, 0x21, 0x00


	//----- nvinfo : EIATTR_KPARAM_INFO
	.align		4
.L_15:
        /*0018*/ 	.byte	0x04, 0x17
        /*001a*/ 	.short	(.L_17 - .L_16)
.L_16:
        /*001c*/ 	.word	0x00000000
        /*0020*/ 	.short	0x000f
        /*0022*/ 	.short	0x0078
        /*0024*/ 	.byte	0x00, 0xf0, 0x11, 0x00


	//----- nvinfo : EIATTR_KPARAM_INFO
	.align		4
.L_17:
        /*0028*/ 	.byte	0x04, 0x17
        /*002a*/ 	.short	(.L_19 - .L_18)
.L_18:
        /*002c*/ 	.word	0x00000000
        /*0030*/ 	.short	0x000e
        /*0032*/ 	.short	0x0070
        /*0034*/ 	.byte	0x00, 0xf5, 0x21, 0x00


	//----- nvinfo : EIATTR_KPARAM_INFO
	.align		4
.L_19:
        /*0038*/ 	.byte	0x04, 0x17
        /*003a*/ 	.short	(.L_21 - .L_20)
.L_20:
        /*003c*/ 	.word	0x00000000
        /*0040*/ 	.short	0x000d
        /*0042*/ 	.short	0x0068
        /*0044*/ 	.byte	0x00, 0xf5, 0x21, 0x00


	//----- nvinfo : EIATTR_KPARAM_INFO
	.align		4
.L_21:
        /*0048*/ 	.byte	0x04, 0x17
        /*004a*/ 	.short	(.L_23 - .L_22)
.L_22:
        /*004c*/ 	.word	0x00000000
        /*0050*/ 	.short	0x000c
        /*0052*/ 	.short	0x0060
        /*0054*/ 	.byte	0x00, 0xf5, 0x21, 0x00


	//----- nvinfo : EIATTR_KPARAM_INFO
	.align		4
.L_23:
        /*0058*/ 	.byte	0x04, 0x17
        /*005a*/ 	.short	(.L_25 - .L_24)
.L_24:
        /*005c*/ 	.word	0x00000000
        /*0060*/ 	.short	0x000b
        /*0062*/ 	.short	0x0058
        /*0064*/ 	.byte	0x00, 0xf5, 0x21, 0x00


	//----- nvinfo : EIATTR_KPARAM_INFO
	.align		4
.L_25:
        /*0068*/ 	.byte	0x04, 0x17
        /*006a*/ 	.short	(.L_27 - .L_26)
.L_26:
        /*006c*/ 	.word	0x00000000
        /*0070*/ 	.short	0x000a
        /*0072*/ 	.short	0x0050
        /*0074*/ 	.byte	0x00, 0xf5, 0x21, 0x00


	//----- nvinfo : EIATTR_KPARAM_INFO
	.align		4
.L_27:
        /*0078*/ 	.byte	0x04, 0x17
        /*007a*/ 	.short	(.L_29 - .L_28)
.L_28:
        /*007c*/ 	.word	0x00000000
        /*0080*/ 	.short	0x0009
        /*0082*/ 	.short	0x0048
        /*0084*/ 	.byte	0x00, 0xf5, 0x21, 0x00


	//----- nvinfo : EIATTR_KPARAM_INFO
	.align		4
.L_29:
        /*0088*/ 	.byte	0x04, 0x17
        /*008a*/ 	.short	(.L_31 - .L_30)
.L_30:
        /*008c*/ 	.word	0x00000000
        /*0090*/ 	.short	0x0008
        /*0092*/ 	.short	0x0040
        /*0094*/ 	.byte	0x00, 0xf5, 0x21, 0x00


	//----- nvinfo : EIATTR_KPARAM_INFO
	.align		4
.L_31:
        /*0098*/ 	.byte	0x04, 0x17
        /*009a*/ 	.short	(.L_33 - .L_32)
.L_32:
        /*009c*/ 	.word	0x00000000
        /*00a0*/ 	.short	0x0007
        /*00a2*/ 	.short	0x0038
        /*00a4*/ 	.byte	0x00, 0xf5, 0x21, 0x00


	//----- nvinfo : EIATTR_KPARAM_INFO
	.align		4
.L_33:
        /*00a8*/ 	.byte	0x04, 0x17
        /*00aa*/ 	.short	(.L_35 - .L_34)
.L_34:
        /*00ac*/ 	.word	0x00000000
        /*00b0*/ 	.short	0x0006
        /*00b2*/ 	.short	0x0030
        /*00b4*/ 	.byte	0x00, 0xf5, 0x21, 0x00


	//----- nvinfo : EIATTR_KPARAM_INFO
	.align		4
.L_35:
        /*00b8*/ 	.byte	0x04, 0x17
        /*00ba*/ 	.short	(.L_37 - .L_36)
.L_36:
        /*00bc*/ 	.word	0x00000000
        /*00c0*/ 	.short	0x0005
        /*00c2*/ 	.short	0x0028
        /*00c4*/ 	.byte	0x00, 0xf5, 0x21, 0x00


	//----- nvinfo : EIATTR_KPARAM_INFO
	.align		4
.L_37:
        /*00c8*/ 	.byte	0x04, 0x17
        /*00ca*/ 	.short	(.L_39 - .L_38)
.L_38:
        /*00cc*/ 	.word	0x00000000
        /*00d0*/ 	.short	0x0004
        /*00d2*/ 	.short	0x0020
        /*00d4*/ 	.byte	0x00, 0xf5, 0x21, 0x00


	//----- nvinfo : EIATTR_KPARAM_INFO
	.align		4
.L_39:
        /*00d8*/ 	.byte	0x04, 0x17
        /*00da*/ 	.short	(.L_41 - .L_40)
.L_40:
        /*00dc*/ 	.word	0x00000000
        /*00e0*/ 	.short	0x0003
        /*00e2*/ 	.short	0x0018
        /*00e4*/ 	.byte	0x00, 0xf5, 0x21, 0x00


	//----- nvinfo : EIATTR_KPARAM_INFO
	.align		4
.L_41:
        /*00e8*/ 	.byte	0x04, 0x17
        /*00ea*/ 	.short	(.L_43 - .L_42)
.L_42:
        /*00ec*/ 	.word	0x00000000
        /*00f0*/ 	.short	0x0002
        /*00f2*/ 	.short	0x0010
        /*00f4*/ 	.byte	0x00, 0xf5, 0x21, 0x00


	//----- nvinfo : EIATTR_KPARAM_INFO
	.align		4
.L_43:
        /*00f8*/ 	.byte	0x04, 0x17
        /*00fa*/ 	.short	(.L_45 - .L_44)
.L_44:
        /*00fc*/ 	.word	0x00000000
        /*0100*/ 	.short	0x0001
        /*0102*/ 	.short	0x0008
        /*0104*/ 	.byte	0x00, 0xf5, 0x21, 0x00


	//----- nvinfo : EIATTR_KPARAM_INFO
	.align		4
.L_45:
        /*0108*/ 	.byte	0x04, 0x17
        /*010a*/ 	.short	(.L_47 - .L_46)
.L_46:
        /*010c*/ 	.word	0x00000000
        /*0110*/ 	.short	0x0000
        /*0112*/ 	.short	0x0000
        /*0114*/ 	.byte	0x00, 0xf5, 0x21, 0x00


	//----- nvinfo : EIATTR_SPARSE_MMA_MASK
	.align		4
.L_47:
        /*0118*/ 	.byte	0x03, 0x50
        /*011a*/ 	.short	0x0000


	//----- nvinfo : EIATTR_MAXREG_COUNT
	.align		4
        /*011c*/ 	.byte	0x03, 0x1b
        /*011e*/ 	.short	0x00ff


	//----- nvinfo : EIATTR_MERCURY_ISA_VERSION
	.align		4
        /*0120*/ 	.byte	0x03, 0x5f
        /*0122*/ 	.short	0x0101


	//----- nvinfo : EIATTR_VRC_CTA_INIT_COUNT
	.align		4
        /*0124*/ 	.byte	0x02, 0x4a
	.zero		1
	.zero		1


	//----- nvinfo : EIATTR_EXIT_INSTR_OFFSETS
	.align		4
        /*0128*/ 	.byte	0x04, 0x1c
        /*012a*/ 	.short	(.L_49 - .L_48)


	//   ....[0]....
.L_48:
        /*012c*/ 	.word	0x00000010


	//----- nvinfo : EIATTR_CBANK_PARAM_SIZE
	.align		4
.L_49:
        /*0130*/ 	.byte	0x03, 0x19
        /*0132*/ 	.short	0x0088


	//----- nvinfo : EIATTR_PARAM_CBANK
	.align		4
        /*0134*/ 	.byte	0x04, 0x0a
        /*0136*/ 	.short	(.L_51 - .L_50)
	.align		4
.L_50:
        /*0138*/ 	.word	index@(.nv.constant0._Z24update_tiling_one_to_onePfS_S_S_S_S_S_S_S_S_S_S_S_S_S_fm)
        /*013c*/ 	.short	0x0380
        /*013e*/ 	.short	0x0088


	//----- nvinfo : EIATTR_SW_WAR
	.align		4
.L_51:
        /*0140*/ 	.byte	0x04, 0x36
        /*0142*/ 	.short	(.L_53 - .L_52)
.L_52:
        /*0144*/ 	.word	0x00000008
.L_53:


//--------------------- .nv.info._Z12update_naivePfS_S_S_S_S_S_S_S_S_S_S_S_S_S_fm --------------------------
	.section	.nv.info._Z12update_naivePfS_S_S_S_S_S_S_S_S_S_S_S_S_S_fm,"",@"SHT_CUDA_INFO"
	.sectionflags	@""
	.align	4


	//----- nvinfo : EIATTR_CUDA_API_VERSION
	.align		4
        /*0000*/ 	.byte	0x04, 0x37
        /*0002*/ 	.short	(.L_55 - .L_54)
.L_54:
        /*0004*/ 	.word	0x00000082


	//----- nvinfo : EIATTR_KPARAM_INFO
	.align		4
.L_55:
        /*0008*/ 	.byte	0x04, 0x17
        /*000a*/ 	.short	(.L_57 - .L_56)
.L_56:
        /*000c*/ 	.word	0x00000000
        /*0010*/ 	.short	0x0010
        /*0012*/ 	.short	0x0080
        /*0014*/ 	.byte	0x00, 0xf0, 0x21, 0x00


	//----- nvinfo : EIATTR_KPARAM_INFO
	.align		4
.L_57:
        /*0018*/ 	.byte	0x04, 0x17
        /*001a*/ 	.short	(.L_59 - .L_58)
.L_58:
        /*001c*/ 	.word	0x00000000
        /*0020*/ 	.short	0x000f
        /*0022*/ 	.short	0x0078
        /*0024*/ 	.byte	0x00, 0xf0, 0x11, 0x00


	//----- nvinfo : EIATTR_KPARAM_INFO
	.align		4
.L_59:
        /*0028*/ 	.byte	0x04, 0x17
        /*002a*/ 	.short	(.L_61 - .L_60)
.L_60:
        /*002c*/ 	.word	0x00000000
        /*0030*/ 	.short	0x000e
        /*0032*/ 	.short	0x0070
        /*0034*/ 	.byte	0x00, 0xf5, 0x21, 0x00


	//----- nvinfo : EIATTR_KPARAM_INFO
	.align		4
.L_61:
        /*0038*/ 	.byte	0x04, 0x17
        /*003a*/ 	.short	(.L_63 - .L_62)
.L_62:
        /*003c*/ 	.word	0x00000000
        /*0040*/ 	.short	0x000d
        /*0042*/ 	.short	0x0068
        /*0044*/ 	.byte	0x00, 0xf5, 0x21, 0x00


	//----- nvinfo : EIATTR_KPARAM_INFO
	.align		4
.L_63:
        /*0048*/ 	.byte	0x04, 0x17
        /*004a*/ 	.short	(.L_65 - .L_64)
.L_64:
        /*004c*/ 	.word	0x00000000
        /*0050*/ 	.short	0x000c
        /*0052*/ 	.short	0x0060
        /*0054*/ 	.byte	0x00, 0xf5, 0x21, 0x00


	//----- nvinfo : EIATTR_KPARAM_INFO
	.align		4
.L_65:
        /*0058*/ 	.byte	0x04, 0x17
        /*005a*/ 	.short	(.L_67 - .L_66)
.L_66:
        /*005c*/ 	.word	0x00000000
        /*0060*/ 	.short	0x000b
        /*0062*/ 	.short	0x0058
        /*0064*/ 	.byte	0x00, 0xf5, 0x21, 0x00


	//----- nvinfo : EIATTR_KPARAM_INFO
	.align		4
.L_67:
        /*0068*/ 	.byte	0x04, 0x17
        /*006a*/ 	.short	(.L_69 - .L_68)
.L_68:
        /*006c*/ 	.word	0x00000000
        /*0070*/ 	.short	0x000a
        /*0072*/ 	.short	0x0050
        /*0074*/ 	.byte	0x00, 0xf5, 0x21, 0x00


	//----- nvinfo : EIATTR_KPARAM_INFO
	.align		4
.L_69:
        /*0078*/ 	.byte	0x04, 0x17
        /*007a*/ 	.short	(.L_71 - .L_70)
.L_70:
        /*007c*/ 	.word	0x00000000
        /*0080*/ 	.short	0x0009
        /*0082*/ 	.short	0x0048
        /*0084*/ 	.byte	0x00, 0xf5, 0x21, 0x00


	//----- nvinfo : EIATTR_KPARAM_INFO
	.align		4
.L_71:
        /*0088*/ 	.byte	0x04, 0x17
        /*008a*/ 	.short	(.L_73 - .L_72)
.L_72:
        /*008c*/ 	.word	0x00000000
        /*0090*/ 	.short	0x0008
        /*0092*/ 	.short	0x0040
        /*0094*/ 	.byte	0x00, 0xf5, 0x21, 0x00


	//----- nvinfo : EIATTR_KPARAM_INFO
	.align		4
.L_73:
        /*0098*/ 	.byte	0x04, 0x17
        /*009a*/ 	.short	(.L_75 - .L_74)
.L_74:
        /*009c*/ 	.word	0x00000000
        /*00a0*/ 	.short	0x0007
        /*00a2*/ 	.short	0x0038
        /*00a4*/ 	.byte	0x00, 0xf5, 0x21, 0x00


	//----- nvinfo : EIATTR_KPARAM_INFO
	.align		4
.L_75:
        /*00a8*/ 	.byte	0x04, 0x17
        /*00aa*/ 	.short	(.L_77 - .L_76)
.L_76:
        /*00ac*/ 	.word	0x00000000
        /*00b0*/ 	.short	0x0006
        /*00b2*/ 	.short	0x0030
        /*00b4*/ 	.byte	0x00, 0xf5, 0x21, 0x00


	//----- nvinfo : EIATTR_KPARAM_INFO
	.align		4
.L_77:
        /*00b8*/ 	.byte	0x04, 0x17
        /*00ba*/ 	.short	(.L_79 - .L_78)
.L_78:
        /*00bc*/ 	.word	0x00000000
        /*00c0*/ 	.short	0x0005
        /*00c2*/ 	.short	0x0028
        /*00c4*/ 	.byte	0x00, 0xf5, 0x21, 0x00


	//----- nvinfo : EIATTR_KPARAM_INFO
	.align		4
.L_79:
        /*00c8*/ 	.byte	0x04, 0x17
        /*00ca*/ 	.short	(.L_81 - .L_80)
.L_80:
        /*00cc*/ 	.word	0x00000000
        /*00d0*/ 	.short	0x0004
        /*00d2*/ 	.short	0x0020
        /*00d4*/ 	.byte	0x00, 0xf5, 0x21, 0x00


	//----- nvinfo : EIATTR_KPARAM_INFO
	.align		4
.L_81:
        /*00d8*/ 	.byte	0x04, 0x17
        /*00da*/ 	.short	(.L_83 - .L_82)
.L_82:
        /*00dc*/ 	.word	0x00000000
        /*00e0*/ 	.short	0x0003
        /*00e2*/ 	.short	0x0018
        /*00e4*/ 	.byte	0x00, 0xf5, 0x21, 0x00


	//----- nvinfo : EIATTR_KPARAM_INFO
	.align		4
.L_83:
        /*00e8*/ 	.byte	0x04, 0x17
        /*00ea*/ 	.short	(.L_85 - .L_84)
.L_84:
        /*00ec*/ 	.word	0x00000000
        /*00f0*/ 	.short	0x0002
        /*00f2*/ 	.short	0x0010
        /*00f4*/ 	.byte	0x00, 0xf5, 0x21, 0x00


	//----- nvinfo : EIATTR_KPARAM_INFO
	.align		4
.L_85:
        /*00f8*/ 	.byte	0x04, 0x17
        /*00fa*/ 	.short	(.L_87 - .L_86)
.L_86:
        /*00fc*/ 	.word	0x00000000
        /*0100*/ 	.short	0x0001
        /*0102*/ 	.short	0x0008
        /*0104*/ 	.byte	0x00, 0xf5, 0x21, 0x00


	//----- nvinfo : EIATTR_KPARAM_INFO
	.align		4
.L_87:
        /*0108*/ 	.byte	0x04, 0x17
        /*010a*/ 	.short	(.L_89 - .L_88)
.L_88:
        /*010c*/ 	.word	0x00000000
        /*0110*/ 	.short	0x0000
        /*0112*/ 	.short	0x0000
        /*0114*/ 	.byte	0x00, 0xf5, 0x21, 0x00


	//----- nvinfo : EIATTR_SPARSE_MMA_MASK
	.align		4
.L_89:
        /*0118*/ 	.byte	0x03, 0x50
        /*011a*/ 	.short	0x0000


	//----- nvinfo : EIATTR_MAXREG_COUNT
	.align		4
        /*011c*/ 	.byte	0x03, 0x1b
        /*011e*/ 	.short	0x00ff


	//----- nvinfo : EIATTR_MERCURY_ISA_VERSION
	.align		4
        /*0120*/ 	.byte	0x03, 0x5f
        /*0122*/ 	.short	0x0101


	//----- nvinfo : EIATTR_VRC_CTA_INIT_COUNT
	.align		4
        /*0124*/ 	.byte	0x02, 0x4a
	.zero		1
	.zero		1


	//----- nvinfo : EIATTR_EXIT_INSTR_OFFSETS
	.align		4
        /*0128*/ 	.byte	0x04, 0x1c
        /*012a*/ 	.short	(.L_91 - .L_90)


	//   ....[0]....
.L_90:
        /*012c*/ 	.word	0x00000080


	//   ....[1]....
        /*0130*/ 	.word	0x00000560


	//----- nvinfo : EIATTR_CBANK_PARAM_SIZE
	.align		4
.L_91:
        /*0134*/ 	.byte	0x03, 0x19
        /*0136*/ 	.short	0x0088


	//----- nvinfo : EIATTR_PARAM_CBANK
	.align		4
        /*0138*/ 	.byte	0x04, 0x0a
        /*013a*/ 	.short	(.L_93 - .L_92)
	.align		4
.L_92:
        /*013c*/ 	.word	index@(.nv.constant0._Z12update_naivePfS_S_S_S_S_S_S_S_S_S_S_S_S_S_fm)
        /*0140*/ 	.short	0x0380
        /*0142*/ 	.short	0x0088


	//----- nvinfo : EIATTR_SW_WAR
	.align		4
.L_93:
        /*0144*/ 	.byte	0x04, 0x36
        /*0146*/ 	.short	(.L_95 - .L_94)
.L_94:
        /*0148*/ 	.word	0x00000008
.L_95:


//--------------------- .nv.callgraph             --------------------------
	.section	.nv.callgraph,"",@"SHT_CUDA_CALLGRAPH"
	.align	4
	.sectionentsize	8
	.align		4
        /*0000*/ 	.word	0x00000000
	.align		4
        /*0004*/ 	.word	0xffffffff
	.align		4
        /*0008*/ 	.word	0x00000000
	.align		4
        /*000c*/ 	.word	0xfffffffe
	.align		4
        /*0010*/ 	.word	0x00000000
	.align		4
        /*0014*/ 	.word	0xfffffffd
	.align		4
        /*0018*/ 	.word	0x00000000
	.align		4
        /*001c*/ 	.word	0xfffffffc


//--------------------- .text._Z24update_tiling_one_to_onePfS_S_S_S_S_S_S_S_S_S_S_S_S_S_fm --------------------------
	.section	.text._Z24update_tiling_one_to_onePfS_S_S_S_S_S_S_S_S_S_S_S_S_S_fm,"ax",@progbits
	.align	128
        .global         _Z24update_tiling_one_to_onePfS_S_S_S_S_S_S_S_S_S_S_S_S_S_fm
        .type           _Z24update_tiling_one_to_onePfS_S_S_S_S_S_S_S_S_S_S_S_S_S_fm,@function
        .size           _Z24update_tiling_one_to_onePfS_S_S_S_S_S_S_S_S_S_S_S_S_S_fm,(.L_x_2 - _Z24update_tiling_one_to_onePfS_S_S_S_S_S_S_S_S_S_S_S_S_S_fm)
        .other          _Z24update_tiling_one_to_onePfS_S_S_S_S_S_S_S_S_S_S_S_S_S_fm,@"STO_CUDA_ENTRY STV_DEFAULT"
_Z24update_tiling_one_to_onePfS_S_S_S_S_S_S_S_S_S_S_S_S_S_fm:
.text._Z24update_tiling_one_to_onePfS_S_S_S_S_S_S_S_S_S_S_S_S_S_fm:
[----:B------:R-:W-:Y:S01]  /*0000*/  LDC R1, c[0x0][0x37c] ;  /* 0x0000df00ff017b82 */ /* 0x000fe20000000800 */
[----:B------:R-:W-:Y:S05]  /*0010*/  EXIT ;  /* 0x000000000000794d */ /* 0x000fea0003800000 */
.L_x_0:
[----:B------:R-:W-:-:S00]  /*0020*/  BRA `(.L_x_0) ;  /* 0xfffffffc00fc7947 */ /* 0x000fc0000383ffff */
[----:B------:R-:W-:-:S00]  /*0030*/  NOP ;  /* 0x0000000000007918 */ /* 0x000fc00000000000 */
        /* <DEDUP_REMOVED lines=12> */
.L_x_2:


//--------------------- .text._Z12update_naivePfS_S_S_S_S_S_S_S_S_S_S_S_S_S_fm --------------------------
	.section	.text._Z12update_naivePfS_S_S_S_S_S_S_S_S_S_S_S_S_S_fm,"ax",@progbits
	.align	128
        .global         _Z12update_naivePfS_S_S_S_S_S_S_S_S_S_S_S_S_S_fm
        .type           _Z12update_naivePfS_S_S_S_S_S_S_S_S_S_S_S_S_S_fm,@function
        .size           _Z12update_naivePfS_S_S_S_S_S_S_S_S_S_S_S_S_S_fm,(.L_x_3 - _Z12update_naivePfS_S_S_S_S_S_S_S_S_S_S_S_S_S_fm)
        .other          _Z12update_naivePfS_S_S_S_S_S_S_S_S_S_S_S_S_S_fm,@"STO_CUDA_ENTRY STV_DEFAULT"
_Z12update_naivePfS_S_S_S_S_S_S_S_S_S_S_S_S_S_fm:
.text._Z12update_naivePfS_S_S_S_S_S_S_S_S_S_S_S_S_S_fm:
[----:B------:R-:W-:Y:S01]  /*0000*/  LDC R1, c[0x0][0x37c] ;  /* 0x0000df00ff017b82 */ /* 0x000fe20000000800 */
[----:B------:R-:W0:Y:S07]  /*0010*/  S2R R3, SR_TID.X ;  /* 0x0000000000037919 */ /* 0x000e2e0000002100 */
[----:B------:R-:W0:Y:S01]  /*0020*/  S2UR UR4, SR_CTAID.X ;  /* 0x00000000000479c3 */ /* 0x000e220000002500 */
[----:B------:R-:W1:Y:S07]  /*0030*/  LDCU.64 UR6, c[0x0][0x400] ;  /* 0x00008000ff0677ac */ /* 0x000e6e0008000a00 */
[----:B------:R-:W0:Y:S02]  /*0040*/  LDC R2, c[0x0][0x360] ;  /* 0x0000d800ff027b82 */ /* 0x000e240000000800 */
[----:B0-----:R-:W-:-:S05]  /*0050*/  IMAD R2, R2, UR4, R3 ;  /* 0x0000000402027c24 */ /* 0x001fca000f8e0203 */
[----:B-1----:R-:W-:-:S04]  /*0060*/  ISETP.GE.U32.AND P0, PT, R2, UR6, PT ;  /* 0x0000000602007c0c */ /* 0x002fc8000bf06070 */
[----:B------:R-:W-:-:S13]  /*0070*/  ISETP.GE.U32.AND.EX P0, PT, RZ, UR7, PT, P0 ;  /* 0x00000007ff007c0c */ /* 0x000fda000bf06100 */
[----:B------:R-:W-:Y:S05]  /*0080*/  @P0 EXIT ;  /* 0x000000000000094d */ /* 0x000fea0003800000 */
[----:B------:R-:W0:Y:S01]  /*0090*/  LDCU.128 UR16, c[0x0][0x3a0] ;  /* 0x00007400ff1077ac */ /* 0x000e220008000c00 */
[----:B------:R-:W-:Y:S01]  /*00a0*/  IMAD.SHL.U32 R0, R2, 0x4, RZ ;  /* 0x0000000402007824 */ /* 0x000fe200078e00ff */
[----:B------:R-:W-:Y:S01]  /*00b0*/  SHF.R.U32.HI R2, RZ, 0x1e, R2 ;  /* 0x0000001eff027819 */ /* 0x000fe20000011602 */
[----:B------:R-:W1:Y:S01]  /*00c0*/  LDCU.128 UR20, c[0x0][0x3e0] ;  /* 0x00007c00ff1477ac */ /* 0x000e620008000c00 */
[----:B------:R-:W2:Y:S01]  /*00d0*/  LDCU.128 UR24, c[0x0][0x3c0] ;  /* 0x00007800ff1877ac */ /* 0x000ea20008000c00 */
[----:B------:R-:W3:Y:S01]  /*00e0*/  LDCU.64 UR4, c[0x0][0x358] ;  /* 0x00006b00ff0477ac */ /* 0x000ee20008000a00 */
[----:B------:R-:W4:Y:S01]  /*00f0*/  LDCU.128 UR8, c[0x0][0x3b0] ;  /* 0x00007600ff0877ac */ /* 0x000f220008000c00 */
[C---:B0-----:R-:W-:Y:S01]  /*0100*/  IADD3 R6, P1, PT, R0.reuse, UR18, RZ ;  /* 0x0000001200067c10 */ /* 0x041fe2000ff3e0ff */
[----:B------:R-:W0:Y:S01]  /*0110*/  LDCU.128 UR12, c[0x0][0x380] ;  /* 0x00007000ff0c77ac */ /* 0x000e220008000c00 */
[C---:B------:R-:W-:Y:S02]  /*0120*/  IADD3 R4, P2, PT, R0.reuse, UR16, RZ ;  /* 0x0000001000047c10 */ /* 0x040fe4000ff5e0ff */
[----:B-1----:R-:W-:Y:S01]  /*0130*/  IADD3 R14, P0, PT, R0, UR20, RZ ;  /* 0x00000014000e7c10 */ /* 0x002fe2000ff1e0ff */
[----:B------:R-:W1:Y:S01]  /*0140*/  LDCU UR6, c[0x0][0x3f8] ;  /* 0x00007f00ff0677ac */ /* 0x000e620008000800 */
[----:B------:R-:W-:-:S02]  /*0150*/  IADD3.X R7, PT, PT, R2, UR19, RZ, P1, !PT ;  /* 0x0000001302077c10 */ /* 0x000fc40008ffe4ff */
[C---:B------:R-:W-:Y:S01]  /*0160*/  IADD3.X R5, PT, PT, R2.reuse, UR17, RZ, P2, !PT ;  /* 0x0000001102057c10 */ /* 0x040fe200097fe4ff */
[----:B------:R-:W5:Y:S01]  /*0170*/  LDCU.128 UR28, c[0x0][0x390] ;  /* 0x00007200ff1c77ac */ /* 0x000f620008000c00 */
[----:B------:R-:W-:Y:S01]  /*0180*/  IADD3.X R15, PT, PT, R2, UR21, RZ, P0, !PT ;  /* 0x00000015020f7c10 */ /* 0x000fe200087fe4ff */
[----:B---3--:R-:W3:Y:S01]  /*0190*/  LDG.E R16, desc[UR4][R6.64] ;  /* 0x0000000406107981 */ /* 0x008ee2000c1e1900 */
[----:B--2---:R-:W-:Y:S01]  /*01a0*/  IADD3 R10, P1, PT, R0, UR26, RZ ;  /* 0x0000001a000a7c10 */ /* 0x004fe2000ff3e0ff */
[----:B------:R-:W2:Y:S02]  /*01b0*/  LDCU.128 UR16, c[0x0][0x3d0] ;  /* 0x00007a00ff1077ac */ /* 0x000ea40008000c00 */
[----:B------:R-:W3:Y:S01]  /*01c0*/  LDG.E R17, desc[UR4][R4.64] ;  /* 0x0000000404117981 */ /* 0x000ee2000c1e1900 */
[----:B------:R-:W-:-:S03]  /*01d0*/  IADD3.X R11, PT, PT, R2, UR27, RZ, P1, !PT ;  /* 0x0000001b020b7c10 */ /* 0x000fc60008ffe4ff */
[----:B------:R-:W5:Y:S01]  /*01e0*/  LDG.E R15, desc[UR4][R14.64] ;  /* 0x000000040e0f7981 */ /* 0x000f62000c1e1900 */
[C---:B----4-:R-:W-:Y:S02]  /*01f0*/  IADD3 R12, P0, PT, R0.reuse, UR8, RZ ;  /* 0x00000008000c7c10 */ /* 0x050fe4000ff1e0ff */
[----:B0-----:R-:W-:Y:S01]  /*0200*/  IADD3 R8, P1, PT, R0, UR12, RZ ;  /* 0x0000000c00087c10 */ /* 0x001fe2000ff3e0ff */
[----:B------:R-:W4:Y:S01]  /*0210*/  LDG.E R10, desc[UR4][R10.64] ;  /* 0x000000040a0a7981 */ /* 0x000f22000c1e1900 */
[C---:B------:R-:W-:Y:S01]  /*0220*/  IADD3.X R13, PT, PT, R2.reuse, UR9, RZ, P0, !PT ;  /* 0x00000009020d7c10 */ /* 0x040fe200087fe4ff */
[----:B------:R-:W0:Y:S01]  /*0230*/  LDCU.64 UR8, c[0x0][0x3f0] ;  /* 0x00007e00ff0877ac */ /* 0x000e220008000a00 */
[----:B------:R-:W-:-:S03]  /*0240*/  IADD3.X R9, PT, PT, R2, UR13, RZ, P1, !PT ;  /* 0x0000000d02097c10 */ /* 0x000fc60008ffe4ff */
[----:B------:R-:W2:Y:S04]  /*0250*/  LDG.E R12, desc[UR4][R12.64] ;  /* 0x000000040c0c7981 */ /* 0x000ea8000c1e1900 */
[----:B------:R-:W2:Y:S01]  /*0260*/  LDG.E R3, desc[UR4][R8.64] ;  /* 0x0000000408037981 */ /* 0x000ea2000c1e1900 */
[----:B------:R-:W-:-:S04]  /*0270*/  IADD3 R18, P1, PT, R0, UR22, RZ ;  /* 0x0000001600127c10 */ /* 0x000fc8000ff3e0ff */
[----:B------:R-:W-:Y:S01]  /*0280*/  IADD3.X R19, PT, PT, R2, UR23, RZ, P1, !PT ;  /* 0x0000001702137c10 */ /* 0x000fe20008ffe4ff */
[----:B---3--:R-:W-:-:S04]  /*0290*/  FADD R16, R16, R17 ;  /* 0x0000001110107221 */ /* 0x008fc80000000000 */
[----:B-----5:R-:W-:-:S04]  /*02a0*/  FADD R15, R16, R15 ;  /* 0x0000000f100f7221 */ /* 0x020fc80000000000 */
[----:B----4-:R-:W-:Y:S01]  /*02b0*/  FMUL R15, R10, R15 ;  /* 0x0000000f0a0f7220 */ /* 0x010fe20000400000 */
[----:B------:R-:W-:-:S03]  /*02c0*/  IADD3 R10, P0, PT, R0, UR30, RZ ;  /* 0x0000001e000a7c10 */ /* 0x000fc6000ff1e0ff */
[----:B-1----:R-:W-:Y:S01]  /*02d0*/  FMUL R15, R15, UR6 ;  /* 0x000000060f0f7c20 */ /* 0x002fe20008400000 */
[----:B------:R-:W-:-:S03]  /*02e0*/  IADD3.X R11, PT, PT, R2, UR31, RZ, P0, !PT ;  /* 0x0000001f020b7c10 */ /* 0x000fc600087fe4ff */
[----:B--2---:R-:W-:Y:S01]  /*02f0*/  FFMA R3, R12, R3, R15 ;  /* 0x000000030c037223 */ /* 0x004fe2000000000f */
[----:B------:R-:W-:-:S04]  /*0300*/  IADD3 R16, P1, PT, R0, UR16, RZ ;  /* 0x0000001000107c10 */ /* 0x000fc8000ff3e0ff */
[----:B------:R1:W-:Y:S01]  /*0310*/  STG.E desc[UR4][R8.64], R3 ;  /* 0x0000000308007986 */ /* 0x0003e2000c101904 */
[----:B------:R-:W-:-:S03]  /*0320*/  IADD3 R14, P0, PT, R0, UR10, RZ ;  /* 0x0000000a000e7c10 */ /* 0x000fc6000ff1e0ff */
[----:B------:R2:W3:Y:S01]  /*0330*/  LDG.E R7, desc[UR4][R6.64] ;  /* 0x0000000406077981 */ /* 0x0004e2000c1e1900 */
[----:B------:R-:W-:-:S03]  /*0340*/  IADD3.X R17, PT, PT, R2, UR17, RZ, P1, !PT ;  /* 0x0000001102117c10 */ /* 0x000fc60008ffe4ff */
[----:B------:R-:W3:Y:S01]  /*0350*/  LDG.E R20, desc[UR4][R10.64] ;  /* 0x000000040a147981 */ /* 0x000ee2000c1e1900 */
[----:B------:R-:W-:-:S03]  /*0360*/  IADD3.X R15, PT, PT, R2, UR11, RZ, P0, !PT ;  /* 0x0000000b020f7c10 */ /* 0x000fc600087fe4ff */
[----:B------:R-:W4:Y:S01]  /*0370*/  LDG.E R18, desc[UR4][R18.64] ;  /* 0x0000000412127981 */ /* 0x000f22000c1e1900 */
[----:B------:R-:W-:-:S03]  /*0380*/  IADD3 R12, P0, PT, R0, UR14, RZ ;  /* 0x0000000e000c7c10 */ /* 0x000fc6000ff1e0ff */
[----:B------:R-:W5:Y:S01]  /*0390*/  LDG.E R16, desc[UR4][R16.64] ;  /* 0x0000000410107981 */ /* 0x000f62000c1e1900 */
[----:B------:R-:W-:-:S03]  /*03a0*/  IADD3.X R13, PT, PT, R2, UR15, RZ, P0, !PT ;  /* 0x0000000f020d7c10 */ /* 0x000fc600087fe4ff */
[----:B------:R-:W5:Y:S04]  /*03b0*/  LDG.E R14, desc[UR4][R14.64] ;  /* 0x000000040e0e7981 */ /* 0x000f68000c1e1900 */
[----:B-1----:R-:W5:Y:S01]  /*03c0*/  LDG.E R3, desc[UR4][R12.64] ;  /* 0x000000040c037981 */ /* 0x002f62000c1e1900 */
[----:B------:R-:W-:-:S04]  /*03d0*/  IADD3 R8, P0, PT, R0, UR18, RZ ;  /* 0x0000001200087c10 */ /* 0x000fc8000ff1e0ff */
[----:B------:R-:W-:Y:S02]  /*03e0*/  IADD3.X R9, PT, PT, R2, UR19, RZ, P0, !PT ;  /* 0x0000001302097c10 */ /* 0x000fe400087fe4ff */
[----:B--2---:R-:W-:Y:S01]  /*03f0*/  IADD3 R6, P0, PT, R0, UR24, RZ ;  /* 0x0000001800067c10 */ /* 0x004fe2000ff1e0ff */
[----:B---3--:R-:W-:-:S04]  /*0400*/  FADD R7, R20, R7 ;  /* 0x0000000714077221 */ /* 0x008fc80000000000 */
[----:B----4-:R-:W-:-:S04]  /*0410*/  FADD R7, R7, R18 ;  /* 0x0000001207077221 */ /* 0x010fc80000000000 */
[----:B-----5:R-:W-:-:S04]  /*0420*/  FMUL R7, R16, R7 ;  /* 0x0000000710077220 */ /* 0x020fc80000400000 */
[----:B------:R-:W-:Y:S01]  /*0430*/  FMUL R7, R7, UR6 ;  /* 0x0000000607077c20 */ /* 0x000fe20008400000 */
[----:B0-----:R-:W-:-:S03]  /*0440*/  IADD3 R18, P1, PT, R0, UR8, RZ ;  /* 0x0000000800127c10 */ /* 0x001fc6000ff3e0ff */
[----:B------:R-:W-:Y:S01]  /*0450*/  FFMA R3, R14, R3, R7 ;  /* 0x000000030e037223 */ /* 0x000fe20000000007 */
[----:B------:R-:W-:-:S04]  /*0460*/  IADD3.X R19, PT, PT, R2, UR9, RZ, P1, !PT ;  /* 0x0000000902137c10 */ /* 0x000fc80008ffe4ff */
[----:B------:R0:W-:Y:S04]  /*0470*/  STG.E desc[UR4][R12.64], R3 ;  /* 0x000000030c007986 */ /* 0x0001e8000c101904 */
[----:B------:R-:W2:Y:S04]  /*0480*/  LDG.E R10, desc[UR4][R10.64] ;  /* 0x000000040a0a7981 */ /* 0x000ea8000c1e1900 */
[----:B------:R-:W2:Y:S04]  /*0490*/  LDG.E R5, desc[UR4][R4.64] ;  /* 0x0000000404057981 */ /* 0x000ea8000c1e1900 */
[----:B------:R-:W3:Y:S01]  /*04a0*/  LDG.E R19, desc[UR4][R18.64] ;  /* 0x0000000412137981 */ /* 0x000ee2000c1e1900 */
[----:B------:R-:W-:-:S03]  /*04b0*/  IADD3.X R7, PT, PT, R2, UR25, RZ, P0, !PT ;  /* 0x0000001902077c10 */ /* 0x000fc600087fe4ff */
[----:B------:R-:W4:Y:S04]  /*04c0*/  LDG.E R8, desc[UR4][R8.64] ;  /* 0x0000000408087981 */ /* 0x000f28000c1e1900 */
[----:B------:R-:W0:Y:S01]  /*04d0*/  LDG.E R6, desc[UR4][R6.64] ;  /* 0x0000000406067981 */ /* 0x000e22000c1e1900 */
[----:B--2---:R-:W-:-:S04]  /*04e0*/  FADD R14, R10, R5 ;  /* 0x000000050a0e7221 */ /* 0x004fc80000000000 */
[----:B---3--:R-:W-:Y:S01]  /*04f0*/  FADD R15, R14, R19 ;  /* 0x000000130e0f7221 */ /* 0x008fe20000000000 */
[----:B------:R-:W-:-:S03]  /*0500*/  IADD3 R10, P0, PT, R0, UR28, RZ ;  /* 0x0000001c000a7c10 */ /* 0x000fc6000ff1e0ff */
[----:B----4-:R-:W-:-:S04]  /*0510*/  FMUL R15, R8, R15 ;  /* 0x0000000f080f7220 */ /* 0x010fc80000400000 */
[----:B------:R-:W-:Y:S01]  /*0520*/  FMUL R0, R15, UR6 ;  /* 0x000000060f007c20 */ /* 0x000fe20008400000 */
[----:B------:R-:W-:-:S03]  /*0530*/  IADD3.X R11, PT, PT, R2, UR29, RZ, P0, !PT ;  /* 0x0000001d020b7c10 */ /* 0x000fc600087fe4ff */
[----:B0-----:R-:W-:-:S05]  /*0540*/  FFMA R3, R3, R6, R0 ;  /* 0x0000000603037223 */ /* 0x001fca0000000000 */
[----:B------:R-:W-:Y:S01]  /*0550*/  STG.E desc[UR4][R10.64], R3 ;  /* 0x000000030a007986 */ /* 0x000fe2000c101904 */
[----:B------:R-:W-:Y:S05]  /*0560*/  EXIT ;  /* 0x000000000000794d */ /* 0x000fea0003800000 */
.L_x_1:
        /* <DEDUP_REMOVED lines=9> */
.L_x_3:


//--------------------- .nv.shared.reserved.0     --------------------------
	.section	.nv.shared.reserved.0,"aw",@nobits
	.weak		__nv_reservedSMEM_offset_0_alias
	.size		__nv_reservedSMEM_offset_0_alias, 0, 64
	.other		__nv_reservedSMEM_offset_0_alias,@"STO_CUDA_RESERVED_SHARED STV_DEFAULT"
__nv_reservedSMEM_offset_0_alias:
	.zero		0
	.zero		64


//--------------------- .nv.constant0._Z24update_tiling_one_to_onePfS_S_S_S_S_S_S_S_S_S_S_S_S_S_fm --------------------------
	.section	.nv.constant0._Z24update_tiling_one_to_onePfS_S_S_S_S_S_S_S_S_S_S_S_S_S_fm,"a",@progbits
	.sectionflags	@""
	.align	4
.nv.constant0._Z24update_tiling_one_to_onePfS_S_S_S_S_S_S_S_S_S_S_S_S_S_fm:
	.zero		1032


//--------------------- .nv.constant0._Z12update_naivePfS_S_S_S_S_S_S_S_S_S_S_S_S_S_fm --------------------------
	.section	.nv.constant0._Z12update_naivePfS_S_S_S_S_S_S_S_S_S_S_S_S_S_fm,"a",@progbits
	.sectionflags	@""
	.align	4
.nv.constant0._Z12update_naivePfS_S_S_S_S_S_S_S_S_S_S_S_S_S_fm:
	.zero		1032


//--------------------- SYMBOLS --------------------------

	.type		.nv.reservedSmem.offset0,@object
	.size		.nv.reservedSmem.offset0,0x4
